	.headerflags	@"EF_CUDA_TEXMODE_UNIFIED EF_CUDA_64BIT_ADDRESS EF_CUDA_ACCELERATORS EF_CUDA_SM90 EF_CUDA_VIRTUAL_SM(EF_CUDA_SM90)"
	.elftype	@"ET_EXEC"


//--------------------- .nv.info                  --------------------------
	.section	.nv.info,"",@"SHT_CUDA_INFO"
	.align	4


	//----- nvinfo : EIATTR_REGCOUNT
	.align		4
        /*0000*/ 	.byte	0x04, 0x2f
        /*0002*/ 	.short	(.L_1 - .L_0)
	.align		4
.L_0:
        /*0004*/ 	.word	index@(triton_poi_fused__to_copy_add_arange_clamp_mul_sub_10)
        /*0008*/ 	.word	0x0000000a


	//----- nvinfo : EIATTR_MIN_STACK_SIZE
	.align		4
.L_1:
        /*000c*/ 	.byte	0x04, 0x12
        /*000e*/ 	.short	(.L_3 - .L_2)
	.align		4
.L_2:
        /*0010*/ 	.word	index@(triton_poi_fused__to_copy_add_arange_clamp_mul_sub_10)
        /*0014*/ 	.word	0x00000000


	//----- nvinfo : EIATTR_FRAME_SIZE
	.align		4
.L_3:
        /*0018*/ 	.byte	0x04, 0x11
        /*001a*/ 	.short	(.L_5 - .L_4)
	.align		4
.L_4:
        /*001c*/ 	.word	index@(triton_poi_fused__to_copy_add_arange_clamp_mul_sub_10)
        /*0020*/ 	.word	0x00000000


	//----- nvinfo : EIATTR_MIN_STACK_SIZE
	.align		4
.L_5:
        /*0024*/ 	.byte	0x04, 0x12
        /*0026*/ 	.short	(.L_7 - .L_6)
	.align		4
.L_6:
        /*0028*/ 	.word	index@(triton_poi_fused__to_copy_add_arange_clamp_mul_sub_10)
        /*002c*/ 	.word	0x00000000
.L_7:


//--------------------- .nv.info.triton_poi_fused__to_copy_add_arange_clamp_mul_sub_10 --------------------------
	.section	.nv.info.triton_poi_fused__to_copy_add_arange_clamp_mul_sub_10,"",@"SHT_CUDA_INFO"
	.sectionflags	@""
	.align	4


	//----- nvinfo : EIATTR_CUDA_API_VERSION
	.align		4
        /*0000*/ 	.byte	0x04, 0x37
        /*0002*/ 	.short	(.L_9 - .L_8)
.L_8:
        /*0004*/ 	.word	0x0000007c


	//----- nvinfo : EIATTR_KPARAM_INFO
	.align		4
.L_9:
        /*0008*/ 	.byte	0x04, 0x17
        /*000a*/ 	.short	(.L_11 - .L_10)
.L_10:
        /*000c*/ 	.word	0x00000000
        /*0010*/ 	.short	0x0001
        /*0012*/ 	.short	0x0008
        /*0014*/ 	.byte	0x00, 0xf0, 0x11, 0x00


	//----- nvinfo : EIATTR_KPARAM_INFO
	.align		4
.L_11:
        /*0018*/ 	.byte	0x04, 0x17
        /*001a*/ 	.short	(.L_13 - .L_12)
.L_12:
        /*001c*/ 	.word	0x00000000
        /*0020*/ 	.short	0x0000
        /*0022*/ 	.short	0x0000
        /*0024*/ 	.byte	0x00, 0xf4, 0x21, 0x00


	//----- nvinfo : EIATTR_SPARSE_MMA_MASK
	.align		4
.L_13:
        /*0028*/ 	.byte	0x03, 0x50
        /*002a*/ 	.short	0x0000


	//----- nvinfo : EIATTR_MAXREG_COUNT
	.align		4
        /*002c*/ 	.byte	0x03, 0x1b
        /*002e*/ 	.short	0x00ff


	//----- nvinfo : EIATTR_EXIT_INSTR_OFFSETS
	.align		4
        /*0030*/ 	.byte	0x04, 0x1c
        /*0032*/ 	.short	(.L_15 - .L_14)


	//   ....[0]....
.L_14:
        /*0034*/ 	.word	0x00000110


	//   ....[1]....
        /*0038*/ 	.word	0x00000140


	//----- nvinfo : EIATTR_REQNTID
	.align		4
.L_15:
        /*003c*/ 	.byte	0x04, 0x10
        /*003e*/ 	.short	(.L_17 - .L_16)
.L_16:
        /*0040*/ 	.word	0x00000020
        /*0044*/ 	.word	0x00000001
        /*0048*/ 	.word	0x00000001


	//----- nvinfo : EIATTR_CBANK_PARAM_SIZE
	.align		4
.L_17:
        /*004c*/ 	.byte	0x03, 0x19
        /*004e*/ 	.short	0x000c


	//----- nvinfo : EIATTR_PARAM_CBANK
	.align		4
        /*0050*/ 	.byte	0x04, 0x0a
        /*0052*/ 	.short	(.L_19 - .L_18)
	.align		4
.L_18:
        /*0054*/ 	.word	index@(.nv.constant0.triton_poi_fused__to_copy_add_arange_clamp_mul_sub_10)
        /*0058*/ 	.short	0x0210
        /*005a*/ 	.short	0x000c


	//----- nvinfo : EIATTR_SW_WAR
	.align		4
.L_19:
        /*005c*/ 	.byte	0x04, 0x36
        /*005e*/ 	.short	(.L_21 - .L_20)
.L_20:
        /*0060*/ 	.word	0x00000008
.L_21:


//--------------------- .nv.callgraph             --------------------------
	.section	.nv.callgraph,"",@"SHT_CUDA_CALLGRAPH"
	.align	4
	.sectionentsize	8
	.align		4
        /*0000*/ 	.word	0x00000000
	.align		4
        /*0004*/ 	.word	0xffffffff
	.align		4
        /*0008*/ 	.word	0x00000000
	.align		4
        /*000c*/ 	.word	0xfffffffe
	.align		4
        /*0010*/ 	.word	0x00000000
	.align		4
        /*0014*/ 	.word	0xfffffffd
	.align		4
        /*0018*/ 	.word	0x00000000
	.align		4
        /*001c*/ 	.word	0xfffffffc


//--------------------- .text.triton_poi_fused__to_copy_add_arange_clamp_mul_sub_10 --------------------------
	.section	.text.triton_poi_fused__to_copy_add_arange_clamp_mul_sub_10,"ax",@progbits
	.align	128
        .global         triton_poi_fused__to_copy_add_arange_clamp_mul_sub_10
        .type           triton_poi_fused__to_copy_add_arange_clamp_mul_sub_10,@function
        .size           triton_poi_fused__to_copy_add_arange_clamp_mul_sub_10,(.L_x_1 - triton_poi_fused__to_copy_add_arange_clamp_mul_sub_10)
        .other          triton_poi_fused__to_copy_add_arange_clamp_mul_sub_10,@"STO_CUDA_ENTRY STV_DEFAULT"
triton_poi_fused__to_copy_add_arange_clamp_mul_sub_10:
.text.triton_poi_fused__to_copy_add_arange_clamp_mul_sub_10:
[----:B------:R-:W0:Y:S02]  /*0000*/  LDC R1, c[0x0][0x28] ;  /* 0x00000a00ff017b82 */ /* 0x000e240000000800 */
[----:B------:R-:W1:Y:S01]  /*0010*/  S2R R6, SR_TID.X ;  /* 0x0000000000067919 */ /* 0x000e620000002100 */
[----:B------:R-:W-:Y:S01]  /*0020*/  IMAD.MOV.U32 R3, RZ, RZ, 0x3e000000 ;  /* 0x3e000000ff037424 */ /* 0x000fe200078e00ff */
[----:B------:R-:W2:Y:S01]  /*0030*/  S2R R5, SR_CTAID.X ;  /* 0x0000000000057919 */ /* 0x000ea20000002500 */
[C---:B-1----:R-:W-:Y:S02]  /*0040*/  LOP3.LUT R0, R6.reuse, 0xf, RZ, 0xc0, !PT ;  /* 0x0000000f06007812 */ /* 0x042fe400078ec0ff */
[----:B------:R-:W-:-:S03]  /*0050*/  LOP3.LUT P0, RZ, R6, 0x10, RZ, 0xc0, !PT ;  /* 0x0000001006ff7812 */ /* 0x000fc6000780c0ff */
[----:B--2---:R-:W-:-:S05]  /*0060*/  IMAD R5, R5, 0x10, R0 ;  /* 0x0000001005057824 */ /* 0x004fca00078e0200 */
[----:B------:R-:W-:Y:S02]  /*0070*/  I2FP.F32.S32 R0, R5 ;  /* 0x0000000500007245 */ /* 0x000fe40000201400 */
[----:B------:R-:W-:-:S03]  /*0080*/  ISETP.LT.AND P0, PT, R5, 0x10, !P0 ;  /* 0x000000100500780c */ /* 0x000fc60004701270 */
[----:B------:R-:W-:-:S04]  /*0090*/  FADD R0, R0, 0.5 ;  /* 0x3f00000000007421 */ /* 0x000fc80000000000 */
[----:B------:R-:W-:Y:S02]  /*00a0*/  FFMA R0, R0, R3, -0.5 ;  /* 0xbf00000000007423 */ /* 0x000fe40000000003 */
[----:B------:R-:W1:Y:S03]  /*00b0*/  LDC.64 R2, c[0x0][0x210] ;  /* 0x00008400ff027b82 */ /* 0x000e660000000a00 */
[----:B------:R-:W-:-:S04]  /*00c0*/  FMNMX R0, RZ, R0, !PT ;  /* 0x00000000ff007209 */ /* 0x000fc80007800000 */
[----:B------:R-:W2:Y:S02]  /*00d0*/  F2I.TRUNC.NTZ R4, R0 ;  /* 0x0000000000047305 */ /* 0x000ea4000020f100 */
[----:B--2---:R-:W-:Y:S01]  /*00e0*/  I2FP.F32.S32 R7, R4 ;  /* 0x0000000400077245 */ /* 0x004fe20000201400 */
[----:B-1----:R-:W-:-:S04]  /*00f0*/  IMAD.WIDE R2, R5, 0x4, R2 ;  /* 0x0000000405027825 */ /* 0x002fc800078e0202 */
[----:B------:R-:W-:Y:S01]  /*0100*/  FADD.SAT R7, R0, -R7 ;  /* 0x8000000700077221 */ /* 0x000fe20000002000 */
[----:B------:R-:W-:Y:S06]  /*0110*/  @!P0 EXIT ;  /* 0x000000000000894d */ /* 0x000fec0003800000 */
[----:B------:R-:W-:Y:S02]  /*0120*/  ULDC.64 UR4, c[0x0][0x208] ;  /* 0x0000820000047ab9 */ /* 0x000fe40000000a00 */
[----:B------:R-:W-:Y:S01]  /*0130*/  STG.E desc[UR4][R2.64], R7 ;  /* 0x0000000702007986 */ /* 0x000fe2000c101904 */
[----:B------:R-:W-:Y:S05]  /*0140*/  EXIT ;  /* 0x000000000000794d */ /* 0x000fea0003800000 */
.L_x_0:
[----:B------:R-:W-:-:S00]  /*0150*/  BRA `(.L_x_0) ;  /* 0xfffffffc00fc7947 */ /* 0x000fc0000383ffff */
[----:B------:R-:W-:-:S00]  /*0160*/  NOP ;  /* 0x0000000000007918 */ /* 0x000fc00000000000 */
        /* <DEDUP_REMOVED lines=9> */
.L_x_1:


//--------------------- .nv.constant0.triton_poi_fused__to_copy_add_arange_clamp_mul_sub_10 --------------------------
	.section	.nv.constant0.triton_poi_fused__to_copy_add_arange_clamp_mul_sub_10,"a",@progbits
	.sectionflags	@""
	.align	4
.nv.constant0.triton_poi_fused__to_copy_add_arange_clamp_mul_sub_10:
	.zero		540
